//
// Generated by NVIDIA NVVM Compiler
//
// Compiler Build ID: CL-36424714
// Cuda compilation tools, release 13.0, V13.0.88
// Based on NVVM 20.0.0
//

.version 9.0
.target sm_100
.address_size 64

	// .globl	_Z16gTranspoteGlobalPfS_xx

.visible .entry _Z16gTranspoteGlobalPfS_xx(
	.param .u64 .ptr .align 1 _Z16gTranspoteGlobalPfS_xx_param_0,
	.param .u64 .ptr .align 1 _Z16gTranspoteGlobalPfS_xx_param_1,
	.param .u64 _Z16gTranspoteGlobalPfS_xx_param_2,
	.param .u64 _Z16gTranspoteGlobalPfS_xx_param_3
)
{
	.reg .b32 	%r<9>;
	.reg .b32 	%f<2>;
	.reg .b64 	%rd<15>;

	ld.param.u64 	%rd1, [_Z16gTranspoteGlobalPfS_xx_param_0];
	ld.param.u64 	%rd2, [_Z16gTranspoteGlobalPfS_xx_param_1];
	ld.param.u64 	%rd3, [_Z16gTranspoteGlobalPfS_xx_param_2];
	ld.param.u64 	%rd4, [_Z16gTranspoteGlobalPfS_xx_param_3];
	cvta.to.global.u64 	%rd5, %rd2;
	cvta.to.global.u64 	%rd6, %rd1;
	mov.u32 	%r1, %tid.x;
	mov.u32 	%r2, %ctaid.x;
	mov.u32 	%r3, %ntid.x;
	mad.lo.s32 	%r4, %r2, %r3, %r1;
	mov.u32 	%r5, %tid.y;
	mov.u32 	%r6, %ctaid.y;
	mov.u32 	%r7, %ntid.y;
	mad.lo.s32 	%r8, %r6, %r7, %r5;
	cvt.s64.s32 	%rd7, %r4;
	cvt.u64.u32 	%rd8, %r8;
	mad.lo.s64 	%rd9, %rd4, %rd8, %rd7;
	shl.b64 	%rd10, %rd9, 2;
	add.s64 	%rd11, %rd6, %rd10;
	ld.global.f32 	%f1, [%rd11];
	mad.lo.s64 	%rd12, %rd3, %rd7, %rd8;
	shl.b64 	%rd13, %rd12, 2;
	add.s64 	%rd14, %rd5, %rd13;
	st.global.f32 	[%rd14], %f1;
	ret;

}
	// .globl	_Z5gInitPfx
.visible .entry _Z5gInitPfx(
	.param .u64 .ptr .align 1 _Z5gInitPfx_param_0,
	.param .u64 _Z5gInitPfx_param_1
)
{
	.reg .b32 	%r<9>;
	.reg .b32 	%f<2>;
	.reg .b64 	%rd<9>;

	ld.param.u64 	%rd1, [_Z5gInitPfx_param_0];
	ld.param.u64 	%rd2, [_Z5gInitPfx_param_1];
	cvta.to.global.u64 	%rd3, %rd1;
	mov.u32 	%r1, %tid.x;
	mov.u32 	%r2, %ctaid.x;
	mov.u32 	%r3, %ntid.x;
	mad.lo.s32 	%r4, %r2, %r3, %r1;
	mov.u32 	%r5, %tid.y;
	mov.u32 	%r6, %ctaid.y;
	mov.u32 	%r7, %ntid.y;
	mad.lo.s32 	%r8, %r6, %r7, %r5;
	cvt.s64.s32 	%rd4, %r4;
	cvt.u64.u32 	%rd5, %r8;
	mad.lo.s64 	%rd6, %rd2, %rd5, %rd4;
	cvt.rn.f32.s64 	%f1, %rd6;
	shl.b64 	%rd7, %rd6, 2;
	add.s64 	%rd8, %rd3, %rd7;
	st.global.f32 	[%rd8], %f1;
	ret;

}


// ===== COMPILED SASS (sm_100) =====

	.target	sm_100

	.elftype	@"ET_EXEC"


//--------------------- .note.nv.tkinfo           --------------------------
	.section	.note.nv.tkinfo,"",@"SHT_NOTE"
	.sectionflags	@"SHF_NOTE_NV_TKINFO"
	.tkinfo
        /*0018*/ 	.word	0x00000002
        /*0030*/ 	.string	""
        /*0030*/ 	.string	"ptxas"
        /*0030*/ 	.string	"Cuda compilation tools, release 13.0, V13.0.88"
        /*0030*/ 	.string	"Build cuda_13.0.r13.0/compiler.36424714_0"
        /*0030*/ 	.string	"-arch sm_100 -m 64 "



//--------------------- .note.nv.cuinfo           --------------------------
	.section	.note.nv.cuinfo,"",@"SHT_NOTE"
	.sectionflags	@"SHF_NOTE_NV_CUINFO"
        /*0018*/ 	.short	0x0002
        /*001a*/ 	.short	0x0064
        /*001c*/ 	.short	0x0082
	.zero		2


//--------------------- .nv.info                  --------------------------
	.section	.nv.info,"",@"SHT_CUDA_INFO"
	.align	4


	//----- nvinfo : EIATTR_REGCOUNT
	.align		4
        /*0000*/ 	.byte	0x04, 0x2f
        /*0002*/ 	.short	(.L_1 - .L_0)
	.align		4
.L_0:
        /*0004*/ 	.word	index@(_Z16gTranspoteGlobalPfS_xx)
        /*0008*/ 	.word	0x0000000c


	//----- nvinfo : EIATTR_FRAME_SIZE
	.align		4
.L_1:
        /*000c*/ 	.byte	0x04, 0x11
        /*000e*/ 	.short	(.L_3 - .L_2)
	.align		4
.L_2:
        /*0010*/ 	.word	index@(_Z16gTranspoteGlobalPfS_xx)
        /*0014*/ 	.word	0x00000000


	//----- nvinfo : EIATTR_REGCOUNT
	.align		4
.L_3:
        /*0018*/ 	.byte	0x04, 0x2f
        /*001a*/ 	.short	(.L_5 - .L_4)
	.align		4
.L_4:
        /*001c*/ 	.word	index@(_Z5gInitPfx)
        /*0020*/ 	.word	0x0000000a


	//----- nvinfo : EIATTR_FRAME_SIZE
	.align		4
.L_5:
        /*0024*/ 	.byte	0x04, 0x11
        /*0026*/ 	.short	(.L_7 - .L_6)
	.align		4
.L_6:
        /*0028*/ 	.word	index@(_Z5gInitPfx)
        /*002c*/ 	.word	0x00000000


	//----- nvinfo : EIATTR_MIN_STACK_SIZE
	.align		4
.L_7:
        /*0030*/ 	.byte	0x04, 0x12
        /*0032*/ 	.short	(.L_9 - .L_8)
	.align		4
.L_8:
        /*0034*/ 	.word	index@(_Z5gInitPfx)
        /*0038*/ 	.word	0x00000000


	//----- nvinfo : EIATTR_MIN_STACK_SIZE
	.align		4
.L_9:
        /*003c*/ 	.byte	0x04, 0x12
        /*003e*/ 	.short	(.L_11 - .L_10)
	.align		4
.L_10:
        /*0040*/ 	.word	index@(_Z16gTranspoteGlobalPfS_xx)
        /*0044*/ 	.word	0x00000000
.L_11:


//--------------------- .nv.compat                --------------------------
	.section	.nv.compat,"",@"SHT_CUDA_COMPAT_INFO"
	.align	4
        /*0000*/ 	.byte	0x02, 0x09, 0x00, 0x00, 0x02, 0x02, 0x01, 0x00, 0x02, 0x05, 0x05, 0x00, 0x03, 0x07, 0x01, 0x01
        /*0010*/ 	.byte	0x02, 0x03, 0x00, 0x00, 0x02, 0x06, 0x01, 0x00, 0x04, 0x0b, 0x08, 0x00, 0x09, 0x00, 0x00, 0x00
        /*0020*/ 	.byte	0x00, 0x00, 0x00, 0x00


//--------------------- .nv.info._Z5gInitPfx      --------------------------
	.section	.nv.info._Z5gInitPfx,"",@"SHT_CUDA_INFO"
	.sectionflags	@""
	.align	4


	//----- nvinfo : EIATTR_CUDA_API_VERSION
	.align		4
        /*0000*/ 	.byte	0x04, 0x37
        /*0002*/ 	.short	(.L_13 - .L_12)
.L_12:
        /*0004*/ 	.word	0x00000082


	//----- nvinfo : EIATTR_KPARAM_INFO
	.align		4
.L_13:
        /*0008*/ 	.byte	0x04, 0x17
        /*000a*/ 	.short	(.L_15 - .L_14)
.L_14:
        /*000c*/ 	.word	0x00000000
        /*0010*/ 	.short	0x0001
        /*0012*/ 	.short	0x0008
        /*0014*/ 	.byte	0x00, 0xf0, 0x21, 0x00


	//----- nvinfo : EIATTR_KPARAM_INFO
	.align		4
.L_15:
        /*0018*/ 	.byte	0x04, 0x17
        /*001a*/ 	.short	(.L_17 - .L_16)
.L_16:
        /*001c*/ 	.word	0x00000000
        /*0020*/ 	.short	0x0000
        /*0022*/ 	.short	0x0000
        /*0024*/ 	.byte	0x00, 0xf5, 0x21, 0x00


	//----- nvinfo : EIATTR_SPARSE_MMA_MASK
	.align		4
.L_17:
        /*0028*/ 	.byte	0x03, 0x50
        /*002a*/ 	.short	0x0000


	//----- nvinfo : EIATTR_MAXREG_COUNT
	.align		4
        /*002c*/ 	.byte	0x03, 0x1b
        /*002e*/ 	.short	0x00ff


	//----- nvinfo : EIATTR_MERCURY_ISA_VERSION
	.align		4
        /*0030*/ 	.byte	0x03, 0x5f
        /*0032*/ 	.short	0x0101


	//----- nvinfo : EIATTR_VRC_CTA_INIT_COUNT
	.align		4
        /*0034*/ 	.byte	0x02, 0x4a
	.zero		1
	.zero		1


	//----- nvinfo : EIATTR_EXIT_INSTR_OFFSETS
	.align		4
        /*0038*/ 	.byte	0x04, 0x1c
        /*003a*/ 	.short	(.L_19 - .L_18)


	//   ....[0]....
.L_18:
        /*003c*/ 	.word	0x00000120


	//----- nvinfo : EIATTR_CBANK_PARAM_SIZE
	.align		4
.L_19:
        /*0040*/ 	.byte	0x03, 0x19
        /*0042*/ 	.short	0x0010


	//----- nvinfo : EIATTR_PARAM_CBANK
	.align		4
        /*0044*/ 	.byte	0x04, 0x0a
        /*0046*/ 	.short	(.L_21 - .L_20)
	.align		4
.L_20:
        /*0048*/ 	.word	index@(.nv.constant0._Z5gInitPfx)
        /*004c*/ 	.short	0x0380
        /*004e*/ 	.short	0x0010


	//----- nvinfo : EIATTR_SW_WAR
	.align		4
.L_21:
        /*0050*/ 	.byte	0x04, 0x36
        /*0052*/ 	.short	(.L_23 - .L_22)
.L_22:
        /*0054*/ 	.word	0x00000008
.L_23:


//--------------------- .nv.info._Z16gTranspoteGlobalPfS_xx --------------------------
	.section	.nv.info._Z16gTranspoteGlobalPfS_xx,"",@"SHT_CUDA_INFO"
	.sectionflags	@""
	.align	4


	//----- nvinfo : EIATTR_CUDA_API_VERSION
	.align		4
        /*0000*/ 	.byte	0x04, 0x37
        /*0002*/ 	.short	(.L_25 - .L_24)
.L_24:
        /*0004*/ 	.word	0x00000082


	//----- nvinfo : EIATTR_KPARAM_INFO
	.align		4
.L_25:
        /*0008*/ 	.byte	0x04, 0x17
        /*000a*/ 	.short	(.L_27 - .L_26)
.L_26:
        /*000c*/ 	.word	0x00000000
        /*0010*/ 	.short	0x0003
        /*0012*/ 	.short	0x0018
        /*0014*/ 	.byte	0x00, 0xf0, 0x21, 0x00


	//----- nvinfo : EIATTR_KPARAM_INFO
	.align		4
.L_27:
        /*0018*/ 	.byte	0x04, 0x17
        /*001a*/ 	.short	(.L_29 - .L_28)
.L_28:
        /*001c*/ 	.word	0x00000000
        /*0020*/ 	.short	0x0002
        /*0022*/ 	.short	0x0010
        /*0024*/ 	.byte	0x00, 0xf0, 0x21, 0x00


	//----- nvinfo : EIATTR_KPARAM_INFO
	.align		4
.L_29:
        /*0028*/ 	.byte	0x04, 0x17
        /*002a*/ 	.short	(.L_31 - .L_30)
.L_30:
        /*002c*/ 	.word	0x00000000
        /*0030*/ 	.short	0x0001
        /*0032*/ 	.short	0x0008
        /*0034*/ 	.byte	0x00, 0xf5, 0x21, 0x00


	//----- nvinfo : EIATTR_KPARAM_INFO
	.align		4
.L_31:
        /*0038*/ 	.byte	0x04, 0x17
        /*003a*/ 	.short	(.L_33 - .L_32)
.L_32:
        /*003c*/ 	.word	0x00000000
        /*0040*/ 	.short	0x0000
        /*0042*/ 	.short	0x0000
        /*0044*/ 	.byte	0x00, 0xf5, 0x21, 0x00


	//----- nvinfo : EIATTR_SPARSE_MMA_MASK
	.align		4
.L_33:
        /*0048*/ 	.byte	0x03, 0x50
        /*004a*/ 	.short	0x0000


	//----- nvinfo : EIATTR_MAXREG_COUNT
	.align		4
        /*004c*/ 	.byte	0x03, 0x1b
        /*004e*/ 	.short	0x00ff


	//----- nvinfo : EIATTR_MERCURY_ISA_VERSION
	.align		4
        /*0050*/ 	.byte	0x03, 0x5f
        /*0052*/ 	.short	0x0101


	//----- nvinfo : EIATTR_VRC_CTA_INIT_COUNT
	.align		4
        /*0054*/ 	.byte	0x02, 0x4a
	.zero		1
	.zero		1


	//----- nvinfo : EIATTR_EXIT_INSTR_OFFSETS
	.align		4
        /*0058*/ 	.byte	0x04, 0x1c
        /*005a*/ 	.short	(.L_35 - .L_34)


	//   ....[0]....
.L_34:
        /*005c*/ 	.word	0x000001a0


	//----- nvinfo : EIATTR_CBANK_PARAM_SIZE
	.align		4
.L_35:
        /*0060*/ 	.byte	0x03, 0x19
        /*0062*/ 	.short	0x0020


	//----- nvinfo : EIATTR_PARAM_CBANK
	.align		4
        /*0064*/ 	.byte	0x04, 0x0a
        /*0066*/ 	.short	(.L_37 - .L_36)
	.align		4
.L_36:
        /*0068*/ 	.word	index@(.nv.constant0._Z16gTranspoteGlobalPfS_xx)
        /*006c*/ 	.short	0x0380
        /*006e*/ 	.short	0x0020


	//----- nvinfo : EIATTR_SW_WAR
	.align		4
.L_37:
        /*0070*/ 	.byte	0x04, 0x36
        /*0072*/ 	.short	(.L_39 - .L_38)
.L_38:
        /*0074*/ 	.word	0x00000008
.L_39:


//--------------------- .nv.callgraph             --------------------------
	.section	.nv.callgraph,"",@"SHT_CUDA_CALLGRAPH"
	.align	4
	.sectionentsize	8
	.align		4
        /*0000*/ 	.word	0x00000000
	.align		4
        /*0004*/ 	.word	0xffffffff
	.align		4
        /*0008*/ 	.word	0x00000000
	.align		4
        /*000c*/ 	.word	0xfffffffe
	.align		4
        /*0010*/ 	.word	0x00000000
	.align		4
        /*0014*/ 	.word	0xfffffffd
	.align		4
        /*0018*/ 	.word	0x00000000
	.align		4
        /*001c*/ 	.word	0xfffffffc


//--------------------- .text._Z5gInitPfx         --------------------------
	.section	.text._Z5gInitPfx,"ax",@progbits
	.align	128
        .global         _Z5gInitPfx
        .type           _Z5gInitPfx,@function
        .size           _Z5gInitPfx,(.L_x_2 - _Z5gInitPfx)
        .other          _Z5gInitPfx,@"STO_CUDA_ENTRY STV_DEFAULT"
_Z5gInitPfx:
.text._Z5gInitPfx:
[----:B------:R-:W-:Y:S01]  /*0000*/  LDC R1, c[0x0][0x37c] ;  /* 0x0000df00ff017b82 */ /* 0x000fe20000000800 */
[----:B------:R-:W0:Y:S07]  /*0010*/  S2R R2, SR_TID.X ;  /* 0x0000000000027919 */ /* 0x000e2e0000002100 */
[----:B------:R-:W0:Y:S01]  /*0020*/  S2UR UR4, SR_CTAID.X ;  /* 0x00000000000479c3 */ /* 0x000e220000002500 */
[----:B------:R-:W1:Y:S01]  /*0030*/  LDCU.128 UR8, c[0x0][0x380] ;  /* 0x00007000ff0877ac */ /* 0x000e620008000c00 */
[----:B------:R-:W2:Y:S06]  /*0040*/  S2R R5, SR_TID.Y ;  /* 0x0000000000057919 */ /* 0x000eac0000002200 */
[----:B------:R-:W0:Y:S08]  /*0050*/  LDC R3, c[0x0][0x360] ;  /* 0x0000d800ff037b82 */ /* 0x000e300000000800 */
[----:B------:R-:W2:Y:S08]  /*0060*/  S2UR UR5, SR_CTAID.Y ;  /* 0x00000000000579c3 */ /* 0x000eb00000002600 */
[----:B------:R-:W2:Y:S01]  /*0070*/  LDC R0, c[0x0][0x364] ;  /* 0x0000d900ff007b82 */ /* 0x000ea20000000800 */
[----:B0-----:R-:W-:-:S05]  /*0080*/  IMAD R2, R3, UR4, R2 ;  /* 0x0000000403027c24 */ /* 0x001fca000f8e0202 */
[--C-:B------:R-:W-:Y:S01]  /*0090*/  SHF.R.S32.HI R3, RZ, 0x1f, R2.reuse ;  /* 0x0000001fff037819 */ /* 0x100fe20000011402 */
[----:B--2---:R-:W-:Y:S01]  /*00a0*/  IMAD R5, R0, UR5, R5 ;  /* 0x0000000500057c24 */ /* 0x004fe2000f8e0205 */
[----:B------:R-:W0:Y:S03]  /*00b0*/  LDCU.64 UR4, c[0x0][0x358] ;  /* 0x00006b00ff0477ac */ /* 0x000e260008000a00 */
[----:B-1----:R-:W-:-:S04]  /*00c0*/  IMAD.WIDE.U32 R2, R5, UR10, R2 ;  /* 0x0000000a05027c25 */ /* 0x002fc8000f8e0002 */
[----:B------:R-:W-:Y:S01]  /*00d0*/  IMAD R3, R5, UR11, R3 ;  /* 0x0000000b05037c24 */ /* 0x000fe2000f8e0203 */
[----:B------:R-:W-:-:S03]  /*00e0*/  LEA R4, P0, R2, UR8, 0x2 ;  /* 0x0000000802047c11 */ /* 0x000fc6000f8010ff */
[----:B------:R-:W0:Y:S01]  /*00f0*/  I2F.S64 R7, R2 ;  /* 0x0000000200077312 */ /* 0x000e220000301400 */
[----:B------:R-:W-:-:S05]  /*0100*/  LEA.HI.X R5, R2, UR9, R3, 0x2, P0 ;  /* 0x0000000902057c11 */ /* 0x000fca00080f1403 */
[----:B0-----:R-:W-:Y:S01]  /*0110*/  STG.E desc[UR4][R4.64], R7 ;  /* 0x0000000704007986 */ /* 0x001fe2000c101904 */
[----:B------:R-:W-:Y:S05]  /*0120*/  EXIT ;  /* 0x000000000000794d */ /* 0x000fea0003800000 */
.L_x_0:
[----:B------:R-:W-:-:S00]  /*0130*/  BRA `(.L_x_0) ;  /* 0xfffffffc00fc7947 */ /* 0x000fc0000383ffff */
[----:B------:R-:W-:-:S00]  /*0140*/  NOP ;  /* 0x0000000000007918 */ /* 0x000fc00000000000 */
        /* <DEDUP_REMOVED lines=11> */
.L_x_2:


//--------------------- .text._Z16gTranspoteGlobalPfS_xx --------------------------
	.section	.text._Z16gTranspoteGlobalPfS_xx,"ax",@progbits
	.align	128
        .global         _Z16gTranspoteGlobalPfS_xx
        .type           _Z16gTranspoteGlobalPfS_xx,@function
        .size           _Z16gTranspoteGlobalPfS_xx,(.L_x_3 - _Z16gTranspoteGlobalPfS_xx)
        .other          _Z16gTranspoteGlobalPfS_xx,@"STO_CUDA_ENTRY STV_DEFAULT"
_Z16gTranspoteGlobalPfS_xx:
.text._Z16gTranspoteGlobalPfS_xx:
[----:B------:R-:W-:Y:S01]  /*0000*/  LDC R1, c[0x0][0x37c] ;  /* 0x0000df00ff017b82 */ /* 0x000fe20000000800 */
[----:B------:R-:W0:Y:S07]  /*0010*/  S2R R4, SR_TID.X ;  /* 0x0000000000047919 */ /* 0x000e2e0000002100 */
[----:B------:R-:W0:Y:S01]  /*0020*/  S2UR UR4, SR_CTAID.X ;  /* 0x00000000000479c3 */ /* 0x000e220000002500 */
[----:B------:R-:W1:Y:S01]  /*0030*/  LDCU.128 UR12, c[0x0][0x390] ;  /* 0x00007200ff0c77ac */ /* 0x000e620008000c00 */
[----:B------:R-:W2:Y:S01]  /*0040*/  S2R R8, SR_TID.Y ;  /* 0x0000000000087919 */ /* 0x000ea20000002200 */
[----:B------:R-:W3:Y:S05]  /*0050*/  LDCU.128 UR8, c[0x0][0x380] ;  /* 0x00007000ff0877ac */ /* 0x000eea0008000c00 */
[----:B------:R-:W0:Y:S08]  /*0060*/  LDC R5, c[0x0][0x360] ;  /* 0x0000d800ff057b82 */ /* 0x000e300000000800 */
[----:B------:R-:W2:Y:S08]  /*0070*/  S2UR UR5, SR_CTAID.Y ;  /* 0x00000000000579c3 */ /* 0x000eb00000002600 */
[----:B------:R-:W2:Y:S01]  /*0080*/  LDC R9, c[0x0][0x364] ;  /* 0x0000d900ff097b82 */ /* 0x000ea20000000800 */
[----:B0-----:R-:W-:-:S05]  /*0090*/  IMAD R4, R5, UR4, R4 ;  /* 0x0000000405047c24 */ /* 0x001fca000f8e0204 */
[----:B------:R-:W-:Y:S01]  /*00a0*/  SHF.R.S32.HI R5, RZ, 0x1f, R4 ;  /* 0x0000001fff057819 */ /* 0x000fe20000011404 */
[----:B--2---:R-:W-:Y:S01]  /*00b0*/  IMAD R8, R9, UR5, R8 ;  /* 0x0000000509087c24 */ /* 0x004fe2000f8e0208 */
[----:B------:R-:W0:Y:S03]  /*00c0*/  LDCU.64 UR4, c[0x0][0x358] ;  /* 0x00006b00ff0477ac */ /* 0x000e260008000a00 */
[----:B-1----:R-:W-:-:S04]  /*00d0*/  IMAD.WIDE.U32 R2, R8, UR14, R4 ;  /* 0x0000000e08027c25 */ /* 0x002fc8000f8e0004 */
[----:B------:R-:W-:Y:S01]  /*00e0*/  IMAD R3, R8, UR15, R3 ;  /* 0x0000000f08037c24 */ /* 0x000fe2000f8e0203 */
[----:B---3--:R-:W-:-:S04]  /*00f0*/  LEA R6, P0, R2, UR8, 0x2 ;  /* 0x0000000802067c11 */ /* 0x008fc8000f8010ff */
[----:B------:R-:W-:-:S06]  /*0100*/  LEA.HI.X R7, R2, UR9, R3, 0x2, P0 ;  /* 0x0000000902077c11 */ /* 0x000fcc00080f1403 */
[----:B0-----:R-:W2:Y:S01]  /*0110*/  LDG.E R7, desc[UR4][R6.64] ;  /* 0x0000000406077981 */ /* 0x001ea2000c1e1900 */
[----:B------:R-:W-:Y:S02]  /*0120*/  HFMA2 R9, -RZ, RZ, 0, 0 ;  /* 0x00000000ff097431 */ /* 0x000fe400000001ff */
[----:B------:R-:W-:-:S04]  /*0130*/  IMAD R5, R5, UR12, RZ ;  /* 0x0000000c05057c24 */ /* 0x000fc8000f8e02ff */
[C---:B------:R-:W-:Y:S02]  /*0140*/  IMAD R5, R4.reuse, UR13, R5 ;  /* 0x0000000d04057c24 */ /* 0x040fe4000f8e0205 */
[----:B------:R-:W-:-:S03]  /*0150*/  IMAD.WIDE.U32 R2, R4, UR12, R8 ;  /* 0x0000000c04027c25 */ /* 0x000fc6000f8e0008 */
[----:B------:R-:W-:Y:S02]  /*0160*/  LEA R4, P0, R2, UR10, 0x2 ;  /* 0x0000000a02047c11 */ /* 0x000fe4000f8010ff */
[----:B------:R-:W-:-:S04]  /*0170*/  IADD3 R3, PT, PT, R3, R5, RZ ;  /* 0x0000000503037210 */ /* 0x000fc80007ffe0ff */
[----:B------:R-:W-:-:S05]  /*0180*/  LEA.HI.X R5, R2, UR11, R3, 0x2, P0 ;  /* 0x0000000b02057c11 */ /* 0x000fca00080f1403 */
[----:B--2---:R-:W-:Y:S01]  /*0190*/  STG.E desc[UR4][R4.64], R7 ;  /* 0x0000000704007986 */ /* 0x004fe2000c101904 */
[----:B------:R-:W-:Y:S05]  /*01a0*/  EXIT ;  /* 0x000000000000794d */ /* 0x000fea0003800000 */
.L_x_1:
        /* <DEDUP_REMOVED lines=13> */
.L_x_3:


//--------------------- .nv.shared.reserved.0     --------------------------
	.section	.nv.shared.reserved.0,"aw",@nobits
	.weak		__nv_reservedSMEM_offset_0_alias
	.size		__nv_reservedSMEM_offset_0_alias, 0, 64
	.other		__nv_reservedSMEM_offset_0_alias,@"STO_CUDA_RESERVED_SHARED STV_DEFAULT"
__nv_reservedSMEM_offset_0_alias:
	.zero		0
	.zero		64


//--------------------- .nv.constant0._Z5gInitPfx --------------------------
	.section	.nv.constant0._Z5gInitPfx,"a",@progbits
	.sectionflags	@""
	.align	4
.nv.constant0._Z5gInitPfx:
	.zero		912


//--------------------- .nv.constant0._Z16gTranspoteGlobalPfS_xx --------------------------
	.section	.nv.constant0._Z16gTranspoteGlobalPfS_xx,"a",@progbits
	.sectionflags	@""
	.align	4
.nv.constant0._Z16gTranspoteGlobalPfS_xx:
	.zero		928


//--------------------- SYMBOLS --------------------------

	.type		.nv.reservedSmem.offset0,@object
	.size		.nv.reservedSmem.offset0,0x4
